//
// Generated by NVIDIA NVVM Compiler
//
// Compiler Build ID: CL-36424714
// Cuda compilation tools, release 13.0, V13.0.88
// Based on NVVM 20.0.0
//

.version 9.0
.target sm_100
.address_size 64

	// .globl	_Z8distancePfS_S_iS_

.visible .entry _Z8distancePfS_S_iS_(
	.param .u64 .ptr .align 1 _Z8distancePfS_S_iS__param_0,
	.param .u64 .ptr .align 1 _Z8distancePfS_S_iS__param_1,
	.param .u64 .ptr .align 1 _Z8distancePfS_S_iS__param_2,
	.param .u32 _Z8distancePfS_S_iS__param_3,
	.param .u64 .ptr .align 1 _Z8distancePfS_S_iS__param_4
)
{
	.reg .pred 	%p<11>;
	.reg .b32 	%r<52>;
	.reg .b32 	%f<54>;
	.reg .b64 	%rd<42>;

	ld.param.u64 	%rd7, [_Z8distancePfS_S_iS__param_0];
	ld.param.u64 	%rd8, [_Z8distancePfS_S_iS__param_1];
	ld.param.u64 	%rd9, [_Z8distancePfS_S_iS__param_2];
	ld.param.u32 	%r29, [_Z8distancePfS_S_iS__param_3];
	ld.param.u64 	%rd10, [_Z8distancePfS_S_iS__param_4];
	cvta.to.global.u64 	%rd1, %rd10;
	cvta.to.global.u64 	%rd2, %rd9;
	cvta.to.global.u64 	%rd3, %rd8;
	cvta.to.global.u64 	%rd4, %rd7;
	mov.u32 	%r30, %ctaid.x;
	mov.u32 	%r31, %ntid.x;
	mul.lo.s32 	%r1, %r30, %r31;
	mov.u32 	%r2, %tid.x;
	add.s32 	%r3, %r1, %r2;
	mul.lo.s32 	%r4, %r29, %r3;
	mul.wide.s32 	%rd11, %r3, 4;
	add.s64 	%rd12, %rd4, %rd11;
	ld.global.f32 	%f1, [%rd12];
	add.s64 	%rd13, %rd3, %rd11;
	ld.global.f32 	%f2, [%rd13];
	add.s64 	%rd14, %rd2, %rd11;
	ld.global.f32 	%f3, [%rd14];
	add.s32 	%r46, %r3, 1;
	setp.ge.s32 	%p1, %r46, %r29;
	@%p1 bra 	$L__BB0_18;
	not.b32 	%r32, %r1;
	add.s32 	%r33, %r29, %r32;
	sub.s32 	%r34, %r33, %r2;
	and.b32  	%r6, %r34, 3;
	setp.eq.s32 	%p2, %r6, 0;
	@%p2 bra 	$L__BB0_7;
	add.s32 	%r36, %r3, %r4;
	add.s32 	%r44, %r36, 1;
	neg.s32 	%r43, %r6;
	mov.b32 	%r47, 0;
	mov.u32 	%r45, %r3;
$L__BB0_3:
	.pragma "nounroll";
	add.s32 	%r47, %r47, 1;
	setp.eq.s32 	%p3, %r47, 0;
	@%p3 bra 	$L__BB0_5;
	mul.wide.s32 	%rd15, %r46, 4;
	add.s64 	%rd16, %rd4, %rd15;
	ld.global.f32 	%f4, [%rd16];
	sub.f32 	%f5, %f1, %f4;
	add.s64 	%rd17, %rd3, %rd15;
	ld.global.f32 	%f6, [%rd17];
	sub.f32 	%f7, %f2, %f6;
	add.s64 	%rd18, %rd2, %rd15;
	ld.global.f32 	%f8, [%rd18];
	sub.f32 	%f9, %f3, %f8;
	mul.f32 	%f10, %f7, %f7;
	fma.rn.f32 	%f11, %f5, %f5, %f10;
	fma.rn.f32 	%f12, %f9, %f9, %f11;
	sqrt.rn.f32 	%f13, %f12;
	mul.wide.s32 	%rd19, %r44, 4;
	add.s64 	%rd20, %rd1, %rd19;
	st.global.f32 	[%rd20], %f13;
$L__BB0_5:
	add.s32 	%r46, %r46, 1;
	add.s32 	%r45, %r45, 1;
	add.s32 	%r44, %r44, 1;
	add.s32 	%r43, %r43, 1;
	setp.ne.s32 	%p4, %r43, 0;
	@%p4 bra 	$L__BB0_3;
	add.s32 	%r46, %r45, 1;
$L__BB0_7:
	sub.s32 	%r37, %r29, %r3;
	add.s32 	%r38, %r37, -2;
	setp.lt.u32 	%p5, %r38, 3;
	@%p5 bra 	$L__BB0_18;
	sub.s32 	%r39, %r46, %r1;
	sub.s32 	%r50, %r39, %r2;
	add.s32 	%r49, %r46, %r4;
	cvt.s64.s32 	%rd27, %r4;
$L__BB0_9:
	setp.eq.s32 	%p6, %r50, 0;
	@%p6 bra 	$L__BB0_11;
	mul.wide.s32 	%rd21, %r46, 4;
	add.s64 	%rd22, %rd4, %rd21;
	ld.global.f32 	%f14, [%rd22];
	sub.f32 	%f15, %f1, %f14;
	add.s64 	%rd23, %rd3, %rd21;
	ld.global.f32 	%f16, [%rd23];
	sub.f32 	%f17, %f2, %f16;
	add.s64 	%rd24, %rd2, %rd21;
	ld.global.f32 	%f18, [%rd24];
	sub.f32 	%f19, %f3, %f18;
	mul.f32 	%f20, %f17, %f17;
	fma.rn.f32 	%f21, %f15, %f15, %f20;
	fma.rn.f32 	%f22, %f19, %f19, %f21;
	sqrt.rn.f32 	%f23, %f22;
	mul.wide.s32 	%rd25, %r49, 4;
	add.s64 	%rd26, %rd1, %rd25;
	st.global.f32 	[%rd26], %f23;
$L__BB0_11:
	add.s32 	%r40, %r46, 1;
	setp.eq.s32 	%p7, %r3, %r40;
	cvt.s64.s32 	%rd5, %r46;
	add.s64 	%rd28, %rd5, %rd27;
	shl.b64 	%rd29, %rd28, 2;
	add.s64 	%rd6, %rd1, %rd29;
	@%p7 bra 	$L__BB0_13;
	shl.b64 	%rd30, %rd5, 2;
	add.s64 	%rd31, %rd4, %rd30;
	ld.global.f32 	%f24, [%rd31+4];
	sub.f32 	%f25, %f1, %f24;
	add.s64 	%rd32, %rd3, %rd30;
	ld.global.f32 	%f26, [%rd32+4];
	sub.f32 	%f27, %f2, %f26;
	add.s64 	%rd33, %rd2, %rd30;
	ld.global.f32 	%f28, [%rd33+4];
	sub.f32 	%f29, %f3, %f28;
	mul.f32 	%f30, %f27, %f27;
	fma.rn.f32 	%f31, %f25, %f25, %f30;
	fma.rn.f32 	%f32, %f29, %f29, %f31;
	sqrt.rn.f32 	%f33, %f32;
	st.global.f32 	[%rd6+4], %f33;
$L__BB0_13:
	add.s32 	%r41, %r46, 2;
	setp.eq.s32 	%p8, %r3, %r41;
	@%p8 bra 	$L__BB0_15;
	shl.b64 	%rd34, %rd5, 2;
	add.s64 	%rd35, %rd4, %rd34;
	ld.global.f32 	%f34, [%rd35+8];
	sub.f32 	%f35, %f1, %f34;
	add.s64 	%rd36, %rd3, %rd34;
	ld.global.f32 	%f36, [%rd36+8];
	sub.f32 	%f37, %f2, %f36;
	add.s64 	%rd37, %rd2, %rd34;
	ld.global.f32 	%f38, [%rd37+8];
	sub.f32 	%f39, %f3, %f38;
	mul.f32 	%f40, %f37, %f37;
	fma.rn.f32 	%f41, %f35, %f35, %f40;
	fma.rn.f32 	%f42, %f39, %f39, %f41;
	sqrt.rn.f32 	%f43, %f42;
	st.global.f32 	[%rd6+8], %f43;
$L__BB0_15:
	add.s32 	%r42, %r46, 3;
	setp.eq.s32 	%p9, %r3, %r42;
	@%p9 bra 	$L__BB0_17;
	shl.b64 	%rd38, %rd5, 2;
	add.s64 	%rd39, %rd4, %rd38;
	ld.global.f32 	%f44, [%rd39+12];
	sub.f32 	%f45, %f1, %f44;
	add.s64 	%rd40, %rd3, %rd38;
	ld.global.f32 	%f46, [%rd40+12];
	sub.f32 	%f47, %f2, %f46;
	add.s64 	%rd41, %rd2, %rd38;
	ld.global.f32 	%f48, [%rd41+12];
	sub.f32 	%f49, %f3, %f48;
	mul.f32 	%f50, %f47, %f47;
	fma.rn.f32 	%f51, %f45, %f45, %f50;
	fma.rn.f32 	%f52, %f49, %f49, %f51;
	sqrt.rn.f32 	%f53, %f52;
	st.global.f32 	[%rd6+12], %f53;
$L__BB0_17:
	add.s32 	%r46, %r46, 4;
	add.s32 	%r50, %r50, 4;
	add.s32 	%r49, %r49, 4;
	setp.lt.s32 	%p10, %r46, %r29;
	@%p10 bra 	$L__BB0_9;
$L__BB0_18:
	ret;

}


// ===== COMPILED SASS (sm_100) =====

	.target	sm_100

	.elftype	@"ET_EXEC"


//--------------------- .note.nv.tkinfo           --------------------------
	.section	.note.nv.tkinfo,"",@"SHT_NOTE"
	.sectionflags	@"SHF_NOTE_NV_TKINFO"
	.tkinfo
        /*0018*/ 	.word	0x00000002
        /*0030*/ 	.string	""
        /*0030*/ 	.string	"ptxas"
        /*0030*/ 	.string	"Cuda compilation tools, release 13.0, V13.0.88"
        /*0030*/ 	.string	"Build cuda_13.0.r13.0/compiler.36424714_0"
        /*0030*/ 	.string	"-arch sm_100 -m 64 "



//--------------------- .note.nv.cuinfo           --------------------------
	.section	.note.nv.cuinfo,"",@"SHT_NOTE"
	.sectionflags	@"SHF_NOTE_NV_CUINFO"
        /*0018*/ 	.short	0x0002
        /*001a*/ 	.short	0x0064
        /*001c*/ 	.short	0x0082
	.zero		2


//--------------------- .nv.info                  --------------------------
	.section	.nv.info,"",@"SHT_CUDA_INFO"
	.align	4


	//----- nvinfo : EIATTR_REGCOUNT
	.align		4
        /*0000*/ 	.byte	0x04, 0x2f
        /*0002*/ 	.short	(.L_1 - .L_0)
	.align		4
.L_0:
        /*0004*/ 	.word	index@(_Z8distancePfS_S_iS_)
        /*0008*/ 	.word	0x00000020


	//----- nvinfo : EIATTR_FRAME_SIZE
	.align		4
.L_1:
        /*000c*/ 	.byte	0x04, 0x11
        /*000e*/ 	.short	(.L_3 - .L_2)
	.align		4
.L_2:
        /*0010*/ 	.word	index@($__internal_0_$__cuda_sm20_sqrt_rn_f32_slowpath)
        /*0014*/ 	.word	0x00000000


	//----- nvinfo : EIATTR_FRAME_SIZE
	.align		4
.L_3:
        /*0018*/ 	.byte	0x04, 0x11
        /*001a*/ 	.short	(.L_5 - .L_4)
	.align		4
.L_4:
        /*001c*/ 	.word	index@(_Z8distancePfS_S_iS_)
        /*0020*/ 	.word	0x00000000


	//----- nvinfo : EIATTR_MIN_STACK_SIZE
	.align		4
.L_5:
        /*0024*/ 	.byte	0x04, 0x12
        /*0026*/ 	.short	(.L_7 - .L_6)
	.align		4
.L_6:
        /*0028*/ 	.word	index@(_Z8distancePfS_S_iS_)
        /*002c*/ 	.word	0x00000000
.L_7:


//--------------------- .nv.compat                --------------------------
	.section	.nv.compat,"",@"SHT_CUDA_COMPAT_INFO"
	.align	4
        /*0000*/ 	.byte	0x02, 0x09, 0x00, 0x00, 0x02, 0x02, 0x01, 0x00, 0x02, 0x05, 0x05, 0x00, 0x03, 0x07, 0x01, 0x01
        /*0010*/ 	.byte	0x02, 0x03, 0x00, 0x00, 0x02, 0x06, 0x01, 0x00, 0x04, 0x0b, 0x08, 0x00, 0x01, 0x00, 0x00, 0x00
        /*0020*/ 	.byte	0x00, 0x00, 0x00, 0x00


//--------------------- .nv.info._Z8distancePfS_S_iS_ --------------------------
	.section	.nv.info._Z8distancePfS_S_iS_,"",@"SHT_CUDA_INFO"
	.sectionflags	@""
	.align	4


	//----- nvinfo : EIATTR_CUDA_API_VERSION
	.align		4
        /*0000*/ 	.byte	0x04, 0x37
        /*0002*/ 	.short	(.L_9 - .L_8)
.L_8:
        /*0004*/ 	.word	0x00000082


	//----- nvinfo : EIATTR_KPARAM_INFO
	.align		4
.L_9:
        /*0008*/ 	.byte	0x04, 0x17
        /*000a*/ 	.short	(.L_11 - .L_10)
.L_10:
        /*000c*/ 	.word	0x00000000
        /*0010*/ 	.short	0x0004
        /*0012*/ 	.short	0x0020
        /*0014*/ 	.byte	0x00, 0xf5, 0x21, 0x00


	//----- nvinfo : EIATTR_KPARAM_INFO
	.align		4
.L_11:
        /*0018*/ 	.byte	0x04, 0x17
        /*001a*/ 	.short	(.L_13 - .L_12)
.L_12:
        /*001c*/ 	.word	0x00000000
        /*0020*/ 	.short	0x0003
        /*0022*/ 	.short	0x0018
        /*0024*/ 	.byte	0x00, 0xf0, 0x11, 0x00


	//----- nvinfo : EIATTR_KPARAM_INFO
	.align		4
.L_13:
        /*0028*/ 	.byte	0x04, 0x17
        /*002a*/ 	.short	(.L_15 - .L_14)
.L_14:
        /*002c*/ 	.word	0x00000000
        /*0030*/ 	.short	0x0002
        /*0032*/ 	.short	0x0010
        /*0034*/ 	.byte	0x00, 0xf5, 0x21, 0x00


	//----- nvinfo : EIATTR_KPARAM_INFO
	.align		4
.L_15:
        /*0038*/ 	.byte	0x04, 0x17
        /*003a*/ 	.short	(.L_17 - .L_16)
.L_16:
        /*003c*/ 	.word	0x00000000
        /*0040*/ 	.short	0x0001
        /*0042*/ 	.short	0x0008
        /*0044*/ 	.byte	0x00, 0xf5, 0x21, 0x00


	//----- nvinfo : EIATTR_KPARAM_INFO
	.align		4
.L_17:
        /*0048*/ 	.byte	0x04, 0x17
        /*004a*/ 	.short	(.L_19 - .L_18)
.L_18:
        /*004c*/ 	.word	0x00000000
        /*0050*/ 	.short	0x0000
        /*0052*/ 	.short	0x0000
        /*0054*/ 	.byte	0x00, 0xf5, 0x21, 0x00


	//----- nvinfo : EIATTR_SPARSE_MMA_MASK
	.align		4
.L_19:
        /*0058*/ 	.byte	0x03, 0x50
        /*005a*/ 	.short	0x0000


	//----- nvinfo : EIATTR_MAXREG_COUNT
	.align		4
        /*005c*/ 	.byte	0x03, 0x1b
        /*005e*/ 	.short	0x00ff


	//----- nvinfo : EIATTR_MERCURY_ISA_VERSION
	.align		4
        /*0060*/ 	.byte	0x03, 0x5f
        /*0062*/ 	.short	0x0101


	//----- nvinfo : EIATTR_VRC_CTA_INIT_COUNT
	.align		4
        /*0064*/ 	.byte	0x02, 0x4a
	.zero		1
	.zero		1


	//----- nvinfo : EIATTR_EXIT_INSTR_OFFSETS
	.align		4
        /*0068*/ 	.byte	0x04, 0x1c
        /*006a*/ 	.short	(.L_21 - .L_20)


	//   ....[0]....
.L_20:
        /*006c*/ 	.word	0x00000090


	//   ....[1]....
        /*0070*/ 	.word	0x00000500


	//   ....[2]....
        /*0074*/ 	.word	0x00000f40


	//----- nvinfo : EIATTR_CRS_STACK_SIZE
	.align		4
.L_21:
        /*0078*/ 	.byte	0x04, 0x1e
        /*007a*/ 	.short	(.L_23 - .L_22)
.L_22:
        /*007c*/ 	.word	0x00000000


	//----- nvinfo : EIATTR_CBANK_PARAM_SIZE
	.align		4
.L_23:
        /*0080*/ 	.byte	0x03, 0x19
        /*0082*/ 	.short	0x0028


	//----- nvinfo : EIATTR_PARAM_CBANK
	.align		4
        /*0084*/ 	.byte	0x04, 0x0a
        /*0086*/ 	.short	(.L_25 - .L_24)
	.align		4
.L_24:
        /*0088*/ 	.word	index@(.nv.constant0._Z8distancePfS_S_iS_)
        /*008c*/ 	.short	0x0380
        /*008e*/ 	.short	0x0028


	//----- nvinfo : EIATTR_SW_WAR
	.align		4
.L_25:
        /*0090*/ 	.byte	0x04, 0x36
        /*0092*/ 	.short	(.L_27 - .L_26)
.L_26:
        /*0094*/ 	.word	0x00000008
.L_27:


//--------------------- .nv.callgraph             --------------------------
	.section	.nv.callgraph,"",@"SHT_CUDA_CALLGRAPH"
	.align	4
	.sectionentsize	8
	.align		4
        /*0000*/ 	.word	0x00000000
	.align		4
        /*0004*/ 	.word	0xffffffff
	.align		4
        /*0008*/ 	.word	0x00000000
	.align		4
        /*000c*/ 	.word	0xfffffffe
	.align		4
        /*0010*/ 	.word	0x00000000
	.align		4
        /*0014*/ 	.word	0xfffffffd
	.align		4
        /*0018*/ 	.word	0x00000000
	.align		4
        /*001c*/ 	.word	0xfffffffc


//--------------------- .text._Z8distancePfS_S_iS_ --------------------------
	.section	.text._Z8distancePfS_S_iS_,"ax",@progbits
	.align	128
        .global         _Z8distancePfS_S_iS_
        .type           _Z8distancePfS_S_iS_,@function
        .size           _Z8distancePfS_S_iS_,(.L_x_32 - _Z8distancePfS_S_iS_)
        .other          _Z8distancePfS_S_iS_,@"STO_CUDA_ENTRY STV_DEFAULT"
_Z8distancePfS_S_iS_:
.text._Z8distancePfS_S_iS_:
[----:B------:R-:W-:Y:S01]  /*0000*/  LDC R1, c[0x0][0x37c] ;  /* 0x0000df00ff017b82 */ /* 0x000fe20000000800 */
[----:B------:R-:W0:Y:S07]  /*0010*/  S2R R3, SR_TID.X ;  /* 0x0000000000037919 */ /* 0x000e2e0000002100 */
[----:B------:R-:W1:Y:S01]  /*0020*/  S2UR UR4, SR_CTAID.X ;  /* 0x00000000000479c3 */ /* 0x000e620000002500 */
[----:B------:R-:W1:Y:S01]  /*0030*/  LDCU UR5, c[0x0][0x360] ;  /* 0x00006c00ff0577ac */ /* 0x000e620008000800 */
[----:B------:R-:W2:Y:S01]  /*0040*/  LDCU UR8, c[0x0][0x398] ;  /* 0x00007300ff0877ac */ /* 0x000ea20008000800 */
[----:B-1----:R-:W-:-:S06]  /*0050*/  UIMAD UR4, UR4, UR5, URZ ;  /* 0x00000005040472a4 */ /* 0x002fcc000f8e02ff */
[----:B0-----:R-:W-:-:S04]  /*0060*/  IADD3 R4, PT, PT, R3, UR4, RZ ;  /* 0x0000000403047c10 */ /* 0x001fc8000fffe0ff */
[----:B------:R-:W-:-:S04]  /*0070*/  IADD3 R8, PT, PT, R4, 0x1, RZ ;  /* 0x0000000104087810 */ /* 0x000fc80007ffe0ff */
[----:B--2---:R-:W-:-:S13]  /*0080*/  ISETP.GE.AND P0, PT, R8, UR8, PT ;  /* 0x0000000808007c0c */ /* 0x004fda000bf06270 */
[----:B------:R-:W-:Y:S05]  /*0090*/  @P0 EXIT ;  /* 0x000000000000094d */ /* 0x000fea0003800000 */
[----:B------:R-:W0:Y:S01]  /*00a0*/  LDC.64 R10, c[0x0][0x380] ;  /* 0x0000e000ff0a7b82 */ /* 0x000e220000000a00 */
[----:B------:R-:W1:Y:S07]  /*00b0*/  LDCU.64 UR6, c[0x0][0x358] ;  /* 0x00006b00ff0677ac */ /* 0x000e6e0008000a00 */
[----:B------:R-:W2:Y:S08]  /*00c0*/  LDC.64 R12, c[0x0][0x388] ;  /* 0x0000e200ff0c7b82 */ /* 0x000eb00000000a00 */
[----:B------:R-:W3:Y:S01]  /*00d0*/  LDC.64 R14, c[0x0][0x390] ;  /* 0x0000e400ff0e7b82 */ /* 0x000ee20000000a00 */
[----:B0-----:R-:W-:-:S05]  /*00e0*/  IMAD.WIDE R10, R4, 0x4, R10 ;  /* 0x00000004040a7825 */ /* 0x001fca00078e020a */
[----:B-1----:R0:W5:Y:S01]  /*00f0*/  LDG.E R5, desc[UR6][R10.64] ;  /* 0x000000060a057981 */ /* 0x002162000c1e1900 */
[----:B--2---:R-:W-:-:S05]  /*0100*/  IMAD.WIDE R12, R4, 0x4, R12 ;  /* 0x00000004040c7825 */ /* 0x004fca00078e020c */
[----:B------:R0:W5:Y:S01]  /*0110*/  LDG.E R6, desc[UR6][R12.64] ;  /* 0x000000060c067981 */ /* 0x000162000c1e1900 */
[----:B---3--:R-:W-:-:S05]  /*0120*/  IMAD.WIDE R14, R4, 0x4, R14 ;  /* 0x00000004040e7825 */ /* 0x008fca00078e020e */
[----:B------:R0:W5:Y:S01]  /*0130*/  LDG.E R7, desc[UR6][R14.64] ;  /* 0x000000060e077981 */ /* 0x000162000c1e1900 */
[----:B------:R-:W-:-:S04]  /*0140*/  LOP3.LUT R0, RZ, UR4, RZ, 0x33, !PT ;  /* 0x00000004ff007c12 */ /* 0x000fc8000f8e33ff */
[----:B------:R-:W-:-:S04]  /*0150*/  IADD3 R0, PT, PT, -R3, UR8, R0 ;  /* 0x0000000803007c10 */ /* 0x000fc8000fffe100 */
[----:B------:R-:W-:Y:S01]  /*0160*/  LOP3.LUT P0, R0, R0, 0x3, RZ, 0xc0, !PT ;  /* 0x0000000300007812 */ /* 0x000fe2000780c0ff */
[----:B------:R-:W-:Y:S01]  /*0170*/  BSSY.RECONVERGENT B0, `(.L_x_0) ;  /* 0x0000035000007945 */ /* 0x000fe20003800200 */
[----:B------:R-:W-:-:S11]  /*0180*/  IMAD R9, R4, UR8, RZ ;  /* 0x0000000804097c24 */ /* 0x000fd6000f8e02ff */
[----:B0-----:R-:W-:Y:S05]  /*0190*/  @!P0 BRA `(.L_x_1) ;  /* 0x0000000000c88947 */ /* 0x001fea0003800000 */
[----:B------:R-:W0:Y:S01]  /*01a0*/  LDC.64 R12, c[0x0][0x390] ;  /* 0x0000e400ff0c7b82 */ /* 0x000e220000000a00 */
[----:B------:R-:W-:Y:S01]  /*01b0*/  HFMA2 R25, -RZ, RZ, 0, 0 ;  /* 0x00000000ff197431 */ /* 0x000fe200000001ff */
[----:B------:R-:W-:Y:S01]  /*01c0*/  BSSY.RECONVERGENT B1, `(.L_x_2) ;  /* 0x000002e000017945 */ /* 0x000fe20003800200 */
[----:B------:R-:W-:Y:S01]  /*01d0*/  IMAD.MOV R26, RZ, RZ, -R0 ;  /* 0x000000ffff1a7224 */ /* 0x000fe200078e0a00 */
[----:B------:R-:W-:Y:S02]  /*01e0*/  IADD3 R27, PT, PT, R4, 0x1, R9 ;  /* 0x00000001041b7810 */ /* 0x000fe40007ffe009 */
[----:B------:R-:W-:Y:S02]  /*01f0*/  MOV R23, R4 ;  /* 0x0000000400177202 */ /* 0x000fe40000000f00 */
[----:B------:R-:W1:Y:S08]  /*0200*/  LDC.64 R14, c[0x0][0x380] ;  /* 0x0000e000ff0e7b82 */ /* 0x000e700000000a00 */
[----:B------:R-:W2:Y:S08]  /*0210*/  LDC.64 R16, c[0x0][0x388] ;  /* 0x0000e200ff107b82 */ /* 0x000eb00000000a00 */
[----:B------:R-:W3:Y:S02]  /*0220*/  LDC.64 R18, c[0x0][0x3a0] ;  /* 0x0000e800ff127b82 */ /* 0x000ee40000000a00 */
.L_x_8:
[----:B------:R-:W-:Y:S01]  /*0230*/  VIADD R25, R25, 0x1 ;  /* 0x0000000119197836 */ /* 0x000fe20000000000 */
[----:B------:R-:W-:Y:S01]  /*0240*/  IADD3 R26, PT, PT, R26, 0x1, RZ ;  /* 0x000000011a1a7810 */ /* 0x000fe20007ffe0ff */
[----:B------:R-:W-:Y:S03]  /*0250*/  BSSY.RECONVERGENT B2, `(.L_x_3) ;  /* 0x0000020000027945 */ /* 0x000fe60003800200 */
[----:B------:R-:W-:Y:S02]  /*0260*/  ISETP.NE.AND P1, PT, R25, RZ, PT ;  /* 0x000000ff1900720c */ /* 0x000fe40003f25270 */
[----:B------:R-:W-:-:S11]  /*0270*/  ISETP.NE.AND P0, PT, R26, RZ, PT ;  /* 0x000000ff1a00720c */ /* 0x000fd60003f05270 */
[----:B----4-:R-:W-:Y:S05]  /*0280*/  @!P1 BRA `(.L_x_4) ;  /* 0x0000000000709947 */ /* 0x010fea0003800000 */
[----:B--2---:R-:W-:-:S04]  /*0290*/  IMAD.WIDE R28, R8, 0x4, R16 ;  /* 0x00000004081c7825 */ /* 0x004fc800078e0210 */
[C---:B-1----:R-:W-:Y:S02]  /*02a0*/  IMAD.WIDE R20, R8.reuse, 0x4, R14 ;  /* 0x0000000408147825 */ /* 0x042fe400078e020e */
[----:B------:R-:W2:Y:S02]  /*02b0*/  LDG.E R29, desc[UR6][R28.64] ;  /* 0x000000061c1d7981 */ /* 0x000ea4000c1e1900 */
[----:B0-----:R-:W-:Y:S02]  /*02c0*/  IMAD.WIDE R10, R8, 0x4, R12 ;  /* 0x00000004080a7825 */ /* 0x001fe400078e020c */
[----:B------:R-:W4:Y:S04]  /*02d0*/  LDG.E R20, desc[UR6][R20.64] ;  /* 0x0000000614147981 */ /* 0x000f28000c1e1900 */
[----:B------:R-:W3:Y:S01]  /*02e0*/  LDG.E R10, desc[UR6][R10.64] ;  /* 0x000000060a0a7981 */ /* 0x000ee2000c1e1900 */
[----:B------:R-:W-:Y:S01]  /*02f0*/  BSSY.RECONVERGENT B3, `(.L_x_5) ;  /* 0x0000013000037945 */ /* 0x000fe20003800200 */
[----:B--2--5:R-:W-:Y:S01]  /*0300*/  FADD R2, R6, -R29 ;  /* 0x8000001d06027221 */ /* 0x024fe20000000000 */
[----:B----4-:R-:W-:-:S03]  /*0310*/  FADD R0, R5, -R20 ;  /* 0x8000001405007221 */ /* 0x010fc60000000000 */
[----:B------:R-:W-:Y:S01]  /*0320*/  FMUL R22, R2, R2 ;  /* 0x0000000202167220 */ /* 0x000fe20000400000 */
[----:B---3--:R-:W-:-:S03]  /*0330*/  FADD R2, R7, -R10 ;  /* 0x8000000a07027221 */ /* 0x008fc60000000000 */
[----:B------:R-:W-:-:S04]  /*0340*/  FFMA R22, R0, R0, R22 ;  /* 0x0000000000167223 */ /* 0x000fc80000000016 */
[----:B------:R-:W-:-:S04]  /*0350*/  FFMA R22, R2, R2, R22 ;  /* 0x0000000202167223 */ /* 0x000fc80000000016 */
[----:B------:R0:W1:Y:S01]  /*0360*/  MUFU.RSQ R29, R22 ;  /* 0x00000016001d7308 */ /* 0x0000620000001400 */
[----:B------:R-:W-:-:S04]  /*0370*/  IADD3 R0, PT, PT, R22, -0xd000000, RZ ;  /* 0xf300000016007810 */ /* 0x000fc80007ffe0ff */
[----:B------:R-:W-:-:S13]  /*0380*/  ISETP.GT.U32.AND P1, PT, R0, 0x727fffff, PT ;  /* 0x727fffff0000780c */ /* 0x000fda0003f24070 */
[----:B01----:R-:W-:Y:S05]  /*0390*/  @!P1 BRA `(.L_x_6) ;  /* 0x0000000000109947 */ /* 0x003fea0003800000 */
[----:B------:R-:W-:Y:S01]  /*03a0*/  IMAD.MOV.U32 R0, RZ, RZ, R22 ;  /* 0x000000ffff007224 */ /* 0x000fe200078e0016 */
[----:B------:R-:W-:-:S07]  /*03b0*/  MOV R2, 0x3d0 ;  /* 0x000003d000027802 */ /* 0x000fce0000000f00 */
[----:B------:R-:W-:Y:S05]  /*03c0*/  CALL.REL.NOINC `($__internal_0_$__cuda_sm20_sqrt_rn_f32_slowpath) ;  /* 0x0000000800e07944 */ /* 0x000fea0003c00000 */
[----:B------:R-:W-:Y:S05]  /*03d0*/  BRA `(.L_x_7) ;  /* 0x0000000000107947 */ /* 0x000fea0003800000 */
.L_x_6:
[----:B------:R-:W-:Y:S01]  /*03e0*/  FMUL.FTZ R20, R22, R29 ;  /* 0x0000001d16147220 */ /* 0x000fe20000410000 */
[----:B------:R-:W-:-:S03]  /*03f0*/  FMUL.FTZ R0, R29, 0.5 ;  /* 0x3f0000001d007820 */ /* 0x000fc60000410000 */
[----:B------:R-:W-:-:S04]  /*0400*/  FFMA R11, -R20, R20, R22 ;  /* 0x00000014140b7223 */ /* 0x000fc80000000116 */
[----:B------:R-:W-:-:S07]  /*0410*/  FFMA R20, R11, R0, R20 ;  /* 0x000000000b147223 */ /* 0x000fce0000000014 */
.L_x_7:
[----:B------:R-:W-:Y:S05]  /*0420*/  BSYNC.RECONVERGENT B3 ;  /* 0x0000000000037941 */ /* 0x000fea0003800200 */
.L_x_5:
[----:B------:R-:W-:-:S05]  /*0430*/  IMAD.WIDE R10, R27, 0x4, R18 ;  /* 0x000000041b0a7825 */ /* 0x000fca00078e0212 */
[----:B------:R4:W-:Y:S02]  /*0440*/  STG.E desc[UR6][R10.64], R20 ;  /* 0x000000140a007986 */ /* 0x0009e4000c101906 */
.L_x_4:
[----:B------:R-:W-:Y:S05]  /*0450*/  BSYNC.RECONVERGENT B2 ;  /* 0x0000000000027941 */ /* 0x000fea0003800200 */
.L_x_3:
[----:B------:R-:W-:Y:S01]  /*0460*/  IADD3 R8, PT, PT, R8, 0x1, RZ ;  /* 0x0000000108087810 */ /* 0x000fe20007ffe0ff */
[----:B------:R-:W-:Y:S01]  /*0470*/  VIADD R27, R27, 0x1 ;  /* 0x000000011b1b7836 */ /* 0x000fe20000000000 */
[----:B------:R-:W-:Y:S01]  /*0480*/  IADD3 R23, PT, PT, R23, 0x1, RZ ;  /* 0x0000000117177810 */ /* 0x000fe20007ffe0ff */
[----:B------:R-:W-:Y:S06]  /*0490*/  @P0 BRA `(.L_x_8) ;  /* 0xfffffffc00640947 */ /* 0x000fec000383ffff */
[----:B------:R-:W-:Y:S05]  /*04a0*/  BSYNC.RECONVERGENT B1 ;  /* 0x0000000000017941 */ /* 0x000fea0003800200 */
.L_x_2:
[----:B------:R-:W-:-:S07]  /*04b0*/  IADD3 R8, PT, PT, R23, 0x1, RZ ;  /* 0x0000000117087810 */ /* 0x000fce0007ffe0ff */
.L_x_1:
[----:B------:R-:W-:Y:S05]  /*04c0*/  BSYNC.RECONVERGENT B0 ;  /* 0x0000000000007941 */ /* 0x000fea0003800200 */
.L_x_0:
[----:B----4-:R-:W4:Y:S02]  /*04d0*/  LDC R11, c[0x0][0x398] ;  /* 0x0000e600ff0b7b82 */ /* 0x010f240000000800 */
[----:B----4-:R-:W-:-:S04]  /*04e0*/  IADD3 R0, PT, PT, -R4, -0x2, R11 ;  /* 0xfffffffe04007810 */ /* 0x010fc80007ffe10b */
[----:B------:R-:W-:-:S13]  /*04f0*/  ISETP.GE.U32.AND P0, PT, R0, 0x3, PT ;  /* 0x000000030000780c */ /* 0x000fda0003f06070 */
[----:B------:R-:W-:Y:S05]  /*0500*/  @!P0 EXIT ;  /* 0x000000000000894d */ /* 0x000fea0003800000 */
[----:B0-----:R-:W0:Y:S01]  /*0510*/  LDC.64 R12, c[0x0][0x390] ;  /* 0x0000e400ff0c7b82 */ /* 0x001e220000000a00 */
[----:B------:R-:W-:Y:S01]  /*0520*/  IADD3 R25, PT, PT, R8, -UR4, -R3 ;  /* 0x8000000408197c10 */ /* 0x000fe2000fffe803 */
[----:B------:R-:W4:Y:S01]  /*0530*/  LDCU UR5, c[0x0][0x398] ;  /* 0x00007300ff0577ac */ /* 0x000f220008000800 */
[----:B------:R-:W-:Y:S01]  /*0540*/  IADD3 R23, PT, PT, R9, R8, RZ ;  /* 0x0000000809177210 */ /* 0x000fe20007ffe0ff */
[----:B------:R-:W0:Y:S04]  /*0550*/  LDCU.64 UR10, c[0x0][0x390] ;  /* 0x00007200ff0a77ac */ /* 0x000e280008000a00 */
[----:B-1----:R-:W1:Y:S01]  /*0560*/  LDC.64 R14, c[0x0][0x380] ;  /* 0x0000e000ff0e7b82 */ /* 0x002e620000000a00 */
[----:B------:R-:W0:Y:S01]  /*0570*/  LDCU.64 UR8, c[0x0][0x3a0] ;  /* 0x00007400ff0877ac */ /* 0x000e220008000a00 */
[----:B------:R-:W0:Y:S06]  /*0580*/  LDCU.128 UR12, c[0x0][0x380] ;  /* 0x00007000ff0c77ac */ /* 0x000e2c0008000c00 */
[----:B--2---:R-:W2:Y:S08]  /*0590*/  LDC.64 R16, c[0x0][0x388] ;  /* 0x0000e200ff107b82 */ /* 0x004eb00000000a00 */
[----:B---34-:R-:W3:Y:S02]  /*05a0*/  LDC.64 R18, c[0x0][0x3a0] ;  /* 0x0000e800ff127b82 */ /* 0x018ee40000000a00 */
.L_x_29:
[----:B------:R-:W-:Y:S01]  /*05b0*/  ISETP.NE.AND P0, PT, R25, RZ, PT ;  /* 0x000000ff1900720c */ /* 0x000fe20003f05270 */
[----:B------:R-:W-:-:S12]  /*05c0*/  BSSY.RECONVERGENT B0, `(.L_x_9) ;  /* 0x000001e000007945 */ /* 0x000fd80003800200 */
[----:B0---4-:R-:W-:Y:S05]  /*05d0*/  @!P0 BRA `(.L_x_10) ;  /* 0x0000000000708947 */ /* 0x011fea0003800000 */
        /* <DEDUP_REMOVED lines=13> */
[----:B------:R-:W-:Y:S01]  /*06b0*/  VIADD R0, R27, 0xf3000000 ;  /* 0xf30000001b007836 */ /* 0x000fe20000000000 */
[----:B------:R0:W1:Y:S04]  /*06c0*/  MUFU.RSQ R22, R27 ;  /* 0x0000001b00167308 */ /* 0x0000680000001400 */
[----:B------:R-:W-:-:S13]  /*06d0*/  ISETP.GT.U32.AND P0, PT, R0, 0x727fffff, PT ;  /* 0x727fffff0000780c */ /* 0x000fda0003f04070 */
[----:B01----:R-:W-:Y:S05]  /*06e0*/  @!P0 BRA `(.L_x_12) ;  /* 0x0000000000108947 */ /* 0x003fea0003800000 */
[----:B------:R-:W-:Y:S02]  /*06f0*/  MOV R0, R27 ;  /* 0x0000001b00007202 */ /* 0x000fe40000000f00 */
[----:B------:R-:W-:-:S07]  /*0700*/  MOV R2, 0x720 ;  /* 0x0000072000027802 */ /* 0x000fce0000000f00 */
[----:B------:R-:W-:Y:S05]  /*0710*/  CALL.REL.NOINC `($__internal_0_$__cuda_sm20_sqrt_rn_f32_slowpath) ;  /* 0x00000008000c7944 */ /* 0x000fea0003c00000 */
[----:B------:R-:W-:Y:S05]  /*0720*/  BRA `(.L_x_13) ;  /* 0x0000000000107947 */ /* 0x000fea0003800000 */
.L_x_12:
[----:B------:R-:W-:Y:S01]  /*0730*/  FMUL.FTZ R20, R27, R22 ;  /* 0x000000161b147220 */ /* 0x000fe20000410000 */
[----:B------:R-:W-:-:S03]  /*0740*/  FMUL.FTZ R0, R22, 0.5 ;  /* 0x3f00000016007820 */ /* 0x000fc60000410000 */
[----:B------:R-:W-:-:S04]  /*0750*/  FFMA R3, -R20, R20, R27 ;  /* 0x0000001414037223 */ /* 0x000fc8000000011b */
[----:B------:R-:W-:-:S07]  /*0760*/  FFMA R20, R3, R0, R20 ;  /* 0x0000000003147223 */ /* 0x000fce0000000014 */
.L_x_13:
[----:B------:R-:W-:Y:S05]  /*0770*/  BSYNC.RECONVERGENT B1 ;  /* 0x0000000000017941 */ /* 0x000fea0003800200 */
.L_x_11:
[----:B------:R-:W-:-:S05]  /*0780*/  IMAD.WIDE R2, R23, 0x4, R18 ;  /* 0x0000000417027825 */ /* 0x000fca00078e0212 */
[----:B------:R4:W-:Y:S02]  /*0790*/  STG.E desc[UR6][R2.64], R20 ;  /* 0x0000001402007986 */ /* 0x0009e4000c101906 */
.L_x_10:
[----:B0-----:R-:W-:Y:S05]  /*07a0*/  BSYNC.RECONVERGENT B0 ;  /* 0x0000000000007941 */ /* 0x001fea0003800200 */
.L_x_9:
[----:B----4-:R-:W-:Y:S01]  /*07b0*/  SHF.R.S32.HI R3, RZ, 0x1f, R8 ;  /* 0x0000001fff037819 */ /* 0x010fe20000011408 */
[----:B------:R-:W-:Y:S01]  /*07c0*/  BSSY.RECONVERGENT B0, `(.L_x_14) ;  /* 0x0000028000007945 */ /* 0x000fe20003800200 */
[C---:B------:R-:W-:Y:S02]  /*07d0*/  IADD3 R0, P0, PT, R9.reuse, R8, RZ ;  /* 0x0000000809007210 */ /* 0x040fe40007f1e0ff */
[----:B------:R-:W-:Y:S02]  /*07e0*/  IADD3 R11, PT, PT, R8, 0x1, RZ ;  /* 0x00000001080b7810 */ /* 0x000fe40007ffe0ff */
[----:B------:R-:W-:Y:S02]  /*07f0*/  LEA.HI.X.SX32 R21, R9, R3, 0x1, P0 ;  /* 0x0000000309157211 */ /* 0x000fe400000f0eff */
[----:B------:R-:W-:Y:S02]  /*0800*/  ISETP.NE.AND P0, PT, R4, R11, PT ;  /* 0x0000000b0400720c */ /* 0x000fe40003f05270 */
[----:B------:R-:W-:-:S04]  /*0810*/  LEA R26, P1, R0, UR8, 0x2 ;  /* 0x00000008001a7c11 */ /* 0x000fc8000f8210ff */
[----:B------:R-:W-:-:S07]  /*0820*/  LEA.HI.X R27, R0, UR9, R21, 0x2, P1 ;  /* 0x00000009001b7c11 */ /* 0x000fce00088f1415 */
[----:B------:R-:W-:Y:S05]  /*0830*/  @!P0 BRA `(.L_x_15) ;  /* 0x0000000000808947 */ /* 0x000fea0003800000 */
[C---:B------:R-:W-:Y:S01]  /*0840*/  IMAD.SHL.U32 R10, R8.reuse, 0x4, RZ ;  /* 0x00000004080a7824 */ /* 0x040fe200078e00ff */
[----:B------:R-:W-:-:S04]  /*0850*/  SHF.L.U64.HI R0, R8, 0x2, R3 ;  /* 0x0000000208007819 */ /* 0x000fc80000010203 */
[C---:B------:R-:W-:Y:S02]  /*0860*/  IADD3 R20, P1, PT, R10.reuse, UR14, RZ ;  /* 0x0000000e0a147c10 */ /* 0x040fe4000ff3e0ff */
[----:B------:R-:W-:Y:S02]  /*0870*/  IADD3 R28, P0, PT, R10, UR12, RZ ;  /* 0x0000000c0a1c7c10 */ /* 0x000fe4000ff1e0ff */
[----:B------:R-:W-:Y:S02]  /*0880*/  IADD3.X R21, PT, PT, R0, UR15, RZ, P1, !PT ;  /* 0x0000000f00157c10 */ /* 0x000fe40008ffe4ff */
[----:B------:R-:W-:Y:S02]  /*0890*/  IADD3 R10, P1, PT, R10, UR10, RZ ;  /* 0x0000000a0a0a7c10 */ /* 0x000fe4000ff3e0ff */
[C---:B------:R-:W-:Y:S02]  /*08a0*/  IADD3.X R29, PT, PT, R0.reuse, UR13, RZ, P0, !PT ;  /* 0x0000000d001d7c10 */ /* 0x040fe400087fe4ff */
[----:B------:R-:W4:Y:S01]  /*08b0*/  LDG.E R21, desc[UR6][R20.64+0x4] ;  /* 0x0000040614157981 */ /* 0x000f22000c1e1900 */
[----:B------:R-:W-:-:S03]  /*08c0*/  IADD3.X R11, PT, PT, R0, UR11, RZ, P1, !PT ;  /* 0x0000000b000b7c10 */ /* 0x000fc60008ffe4ff */
[----:B------:R-:W2:Y:S04]  /*08d0*/  LDG.E R28, desc[UR6][R28.64+0x4] ;  /* 0x000004061c1c7981 */ /* 0x000ea8000c1e1900 */
[----:B------:R-:W3:Y:S01]  /*08e0*/  LDG.E R10, desc[UR6][R10.64+0x4] ;  /* 0x000004060a0a7981 */ /* 0x000ee2000c1e1900 */
[----:B------:R-:W-:Y:S01]  /*08f0*/  BSSY.RECONVERGENT B1, `(.L_x_16) ;  /* 0x0000013000017945 */ /* 0x000fe20003800200 */
[----:B----45:R-:W-:Y:S01]  /*0900*/  FADD R2, R6, -R21 ;  /* 0x8000001506027221 */ /* 0x030fe20000000000 */
[----:B--2---:R-:W-:-:S03]  /*0910*/  FADD R0, R5, -R28 ;  /* 0x8000001c05007221 */ /* 0x004fc60000000000 */
[----:B------:R-:W-:Y:S01]  /*0920*/  FMUL R22, R2, R2 ;  /* 0x0000000202167220 */ /* 0x000fe20000400000 */
[----:B---3--:R-:W-:-:S03]  /*0930*/  FADD R2, R7, -R10 ;  /* 0x8000000a07027221 */ /* 0x008fc60000000000 */
[----:B------:R-:W-:-:S04]  /*0940*/  FFMA R22, R0, R0, R22 ;  /* 0x0000000000167223 */ /* 0x000fc80000000016 */
[----:B------:R-:W-:-:S04]  /*0950*/  FFMA R22, R2, R2, R22 ;  /* 0x0000000202167223 */ /* 0x000fc80000000016 */
[----:B------:R0:W2:Y:S01]  /*0960*/  MUFU.RSQ R21, R22 ;  /* 0x0000001600157308 */ /* 0x0000a20000001400 */
[----:B------:R-:W-:-:S04]  /*0970*/  IADD3 R0, PT, PT, R22, -0xd000000, RZ ;  /* 0xf300000016007810 */ /* 0x000fc80007ffe0ff */
[----:B------:R-:W-:-:S13]  /*0980*/  ISETP.GT.U32.AND P0, PT, R0, 0x727fffff, PT ;  /* 0x727fffff0000780c */ /* 0x000fda0003f04070 */
[----:B0-2---:R-:W-:Y:S05]  /*0990*/  @!P0 BRA `(.L_x_17) ;  /* 0x0000000000108947 */ /* 0x005fea0003800000 */
[----:B------:R-:W-:Y:S02]  /*09a0*/  MOV R0, R22 ;  /* 0x0000001600007202 */ /* 0x000fe40000000f00 */
[----:B------:R-:W-:-:S07]  /*09b0*/  MOV R2, 0x9d0 ;  /* 0x000009d000027802 */ /* 0x000fce0000000f00 */
[----:B-1----:R-:W-:Y:S05]  /*09c0*/  CALL.REL.NOINC `($__internal_0_$__cuda_sm20_sqrt_rn_f32_slowpath) ;  /* 0x0000000400607944 */ /* 0x002fea0003c00000 */
[----:B------:R-:W-:Y:S05]  /*09d0*/  BRA `(.L_x_18) ;  /* 0x0000000000107947 */ /* 0x000fea0003800000 */
.L_x_17:
[----:B------:R-:W-:Y:S01]  /*09e0*/  FMUL.FTZ R20, R22, R21 ;  /* 0x0000001516147220 */ /* 0x000fe20000410000 */
[----:B------:R-:W-:-:S03]  /*09f0*/  FMUL.FTZ R0, R21, 0.5 ;  /* 0x3f00000015007820 */ /* 0x000fc60000410000 */
[----:B------:R-:W-:-:S04]  /*0a00*/  FFMA R11, -R20, R20, R22 ;  /* 0x00000014140b7223 */ /* 0x000fc80000000116 */
[----:B------:R-:W-:-:S07]  /*0a10*/  FFMA R20, R11, R0, R20 ;  /* 0x000000000b147223 */ /* 0x000fce0000000014 */
.L_x_18:
[----:B------:R-:W-:Y:S05]  /*0a20*/  BSYNC.RECONVERGENT B1 ;  /* 0x0000000000017941 */ /* 0x000fea0003800200 */
.L_x_16:
[----:B------:R0:W-:Y:S02]  /*0a30*/  STG.E desc[UR6][R26.64+0x4], R20 ;  /* 0x000004141a007986 */ /* 0x0001e4000c101906 */
.L_x_15:
[----:B------:R-:W-:Y:S05]  /*0a40*/  BSYNC.RECONVERGENT B0 ;  /* 0x0000000000007941 */ /* 0x000fea0003800200 */
.L_x_14:
[----:B------:R-:W-:Y:S01]  /*0a50*/  VIADD R11, R8, 0x2 ;  /* 0x00000002080b7836 */ /* 0x000fe20000000000 */
[----:B------:R-:W-:Y:S04]  /*0a60*/  BSSY.RECONVERGENT B0, `(.L_x_19) ;  /* 0x0000023000007945 */ /* 0x000fe80003800200 */
[----:B------:R-:W-:-:S13]  /*0a70*/  ISETP.NE.AND P0, PT, R4, R11, PT ;  /* 0x0000000b0400720c */ /* 0x000fda0003f05270 */
[----:B------:R-:W-:Y:S05]  /*0a80*/  @!P0 BRA `(.L_x_20) ;  /* 0x0000000000808947 */ /* 0x000fea0003800000 */
[C---:B------:R-:W-:Y:S02]  /*0a90*/  SHF.L.U32 R10, R8.reuse, 0x2, RZ ;  /* 0x00000002080a7819 */ /* 0x040fe400000006ff */
[----:B------:R-:W-:Y:S02]  /*0aa0*/  SHF.L.U64.HI R0, R8, 0x2, R3 ;  /* 0x0000000208007819 */ /* 0x000fe40000010203 */
[C---:B0-----:R-:W-:Y:S02]  /*0ab0*/  IADD3 R20, P1, PT, R10.reuse, UR14, RZ ;  /* 0x0000000e0a147c10 */ /* 0x041fe4000ff3e0ff */
[----:B------:R-:W-:Y:S02]  /*0ac0*/  IADD3 R28, P0, PT, R10, UR12, RZ ;  /* 0x0000000c0a1c7c10 */ /* 0x000fe4000ff1e0ff */
[----:B------:R-:W-:Y:S02]  /*0ad0*/  IADD3.X R21, PT, PT, R0, UR15, RZ, P1, !PT ;  /* 0x0000000f00157c10 */ /* 0x000fe40008ffe4ff */
[----:B------:R-:W-:-:S02]  /*0ae0*/  IADD3 R10, P1, PT, R10, UR10, RZ ;  /* 0x0000000a0a0a7c10 */ /* 0x000fc4000ff3e0ff */
        /* <DEDUP_REMOVED lines=20> */
.L_x_22:
[----:B------:R-:W-:Y:S01]  /*0c30*/  FMUL.FTZ R20, R22, R21 ;  /* 0x0000001516147220 */ /* 0x000fe20000410000 */
[----:B------:R-:W-:-:S03]  /*0c40*/  FMUL.FTZ R0, R21, 0.5 ;  /* 0x3f00000015007820 */ /* 0x000fc60000410000 */
[----:B------:R-:W-:-:S04]  /*0c50*/  FFMA R11, -R20, R20, R22 ;  /* 0x00000014140b7223 */ /* 0x000fc80000000116 */
[----:B------:R-:W-:-:S07]  /*0c60*/  FFMA R20, R11, R0, R20 ;  /* 0x000000000b147223 */ /* 0x000fce0000000014 */
.L_x_23:
[----:B------:R-:W-:Y:S05]  /*0c70*/  BSYNC.RECONVERGENT B1 ;  /* 0x0000000000017941 */ /* 0x000fea0003800200 */
.L_x_21:
[----:B------:R4:W-:Y:S02]  /*0c80*/  STG.E desc[UR6][R26.64+0x8], R20 ;  /* 0x000008141a007986 */ /* 0x0009e4000c101906 */
.L_x_20:
[----:B------:R-:W-:Y:S05]  /*0c90*/  BSYNC.RECONVERGENT B0 ;  /* 0x0000000000007941 */ /* 0x000fea0003800200 */
.L_x_19:
[----:B------:R-:W-:Y:S01]  /*0ca0*/  VIADD R11, R8, 0x3 ;  /* 0x00000003080b7836 */ /* 0x000fe20000000000 */
[----:B------:R-:W-:Y:S04]  /*0cb0*/  BSSY.RECONVERGENT B0, `(.L_x_24) ;  /* 0x0000023000007945 */ /* 0x000fe80003800200 */
[----:B------:R-:W-:-:S13]  /*0cc0*/  ISETP.NE.AND P0, PT, R4, R11, PT ;  /* 0x0000000b0400720c */ /* 0x000fda0003f05270 */
[----:B------:R-:W-:Y:S05]  /*0cd0*/  @!P0 BRA `(.L_x_25) ;  /* 0x0000000000808947 */ /* 0x000fea0003800000 */
[C---:B------:R-:W-:Y:S02]  /*0ce0*/  SHF.L.U32 R2, R8.reuse, 0x2, RZ ;  /* 0x0000000208027819 */ /* 0x040fe400000006ff */
[----:B------:R-:W-:Y:S02]  /*0cf0*/  SHF.L.U64.HI R3, R8, 0x2, R3 ;  /* 0x0000000208037819 */ /* 0x000fe40000010203 */
[C---:B------:R-:W-:Y:S02]  /*0d00*/  IADD3 R10, P1, PT, R2.reuse, UR14, RZ ;  /* 0x0000000e020a7c10 */ /* 0x040fe4000ff3e0ff */
[C---:B0---4-:R-:W-:Y:S02]  /*0d10*/  IADD3 R20, P0, PT, R2.reuse, UR12, RZ ;  /* 0x0000000c02147c10 */ /* 0x051fe4000ff1e0ff */
        /* <DEDUP_REMOVED lines=22> */
.L_x_27:
[----:B------:R-:W-:Y:S01]  /*0e80*/  FMUL.FTZ R20, R29, R10 ;  /* 0x0000000a1d147220 */ /* 0x000fe20000410000 */
[----:B------:R-:W-:-:S03]  /*0e90*/  FMUL.FTZ R0, R10, 0.5 ;  /* 0x3f0000000a007820 */ /* 0x000fc60000410000 */
[----:B------:R-:W-:-:S04]  /*0ea0*/  FFMA R3, -R20, R20, R29 ;  /* 0x0000001414037223 */ /* 0x000fc8000000011d */
[----:B------:R-:W-:-:S07]  /*0eb0*/  FFMA R20, R3, R0, R20 ;  /* 0x0000000003147223 */ /* 0x000fce0000000014 */
.L_x_28:
[----:B------:R-:W-:Y:S05]  /*0ec0*/  BSYNC.RECONVERGENT B1 ;  /* 0x0000000000017941 */ /* 0x000fea0003800200 */
.L_x_26:
[----:B------:R0:W-:Y:S02]  /*0ed0*/  STG.E desc[UR6][R26.64+0xc], R20 ;  /* 0x00000c141a007986 */ /* 0x0001e4000c101906 */
.L_x_25:
[----:B------:R-:W-:Y:S05]  /*0ee0*/  BSYNC.RECONVERGENT B0 ;  /* 0x0000000000007941 */ /* 0x000fea0003800200 */
.L_x_24:
[----:B------:R-:W-:Y:S01]  /*0ef0*/  VIADD R8, R8, 0x4 ;  /* 0x0000000408087836 */ /* 0x000fe20000000000 */
[----:B------:R-:W-:Y:S02]  /*0f00*/  IADD3 R25, PT, PT, R25, 0x4, RZ ;  /* 0x0000000419197810 */ /* 0x000fe40007ffe0ff */
[----:B------:R-:W-:Y:S02]  /*0f10*/  IADD3 R23, PT, PT, R23, 0x4, RZ ;  /* 0x0000000417177810 */ /* 0x000fe40007ffe0ff */
[----:B------:R-:W-:-:S13]  /*0f20*/  ISETP.GE.AND P0, PT, R8, UR5, PT ;  /* 0x0000000508007c0c */ /* 0x000fda000bf06270 */
[----:B------:R-:W-:Y:S05]  /*0f30*/  @!P0 BRA `(.L_x_29) ;  /* 0xfffffff4009c8947 */ /* 0x000fea000383ffff */
[----:B------:R-:W-:Y:S05]  /*0f40*/  EXIT ;  /* 0x000000000000794d */ /* 0x000fea0003800000 */
        .weak           $__internal_0_$__cuda_sm20_sqrt_rn_f32_slowpath
        .type           $__internal_0_$__cuda_sm20_sqrt_rn_f32_slowpath,@function
        .size           $__internal_0_$__cuda_sm20_sqrt_rn_f32_slowpath,(.L_x_32 - $__internal_0_$__cuda_sm20_sqrt_rn_f32_slowpath)
$__internal_0_$__cuda_sm20_sqrt_rn_f32_slowpath:
[----:B------:R-:W-:-:S13]  /*0f50*/  LOP3.LUT P1, RZ, R0, 0x7fffffff, RZ, 0xc0, !PT ;  /* 0x7fffffff00ff7812 */ /* 0x000fda000782c0ff */
[----:B------:R-:W-:Y:S01]  /*0f60*/  @!P1 MOV R20, R0 ;  /* 0x0000000000149202 */ /* 0x000fe20000000f00 */
[----:B------:R-:W-:Y:S06]  /*0f70*/  @!P1 BRA `(.L_x_30) ;  /* 0x0000000000409947 */ /* 0x000fec0003800000 */
[----:B------:R-:W-:-:S13]  /*0f80*/  FSETP.GEU.FTZ.AND P1, PT, R0, RZ, PT ;  /* 0x000000ff0000720b */ /* 0x000fda0003f3e000 */
[----:B------:R-:W-:Y:S01]  /*0f90*/  @!P1 IMAD.MOV.U32 R20, RZ, RZ, 0x7fffffff ;  /* 0x7fffffffff149424 */ /* 0x000fe200078e00ff */
[----:B------:R-:W-:Y:S06]  /*0fa0*/  @!P1 BRA `(.L_x_30) ;  /* 0x0000000000349947 */ /* 0x000fec0003800000 */
[----:B------:R-:W-:-:S13]  /*0fb0*/  FSETP.GTU.FTZ.AND P1, PT, |R0|, +INF , PT ;  /* 0x7f8000000000780b */ /* 0x000fda0003f3c200 */
[----:B------:R-:W-:Y:S01]  /*0fc0*/  @P1 FADD.FTZ R20, R0, 1 ;  /* 0x3f80000000141421 */ /* 0x000fe20000010000 */
[----:B------:R-:W-:Y:S06]  /*0fd0*/  @P1 BRA `(.L_x_30) ;  /* 0x0000000000281947 */ /* 0x000fec0003800000 */
[----:B------:R-:W-:-:S13]  /*0fe0*/  FSETP.NEU.FTZ.AND P1, PT, |R0|, +INF , PT ;  /* 0x7f8000000000780b */ /* 0x000fda0003f3d200 */
[----:B------:R-:W-:-:S04]  /*0ff0*/  @P1 FFMA R10, R0, 1.84467440737095516160e+19, RZ ;  /* 0x5f800000000a1823 */ /* 0x000fc800000000ff */
[----:B------:R-:W0:Y:S02]  /*1000*/  @P1 MUFU.RSQ R21, R10 ;  /* 0x0000000a00151308 */ /* 0x000e240000001400 */
[----:B0-----:R-:W-:Y:S01]  /*1010*/  @P1 FMUL.FTZ R11, R10, R21 ;  /* 0x000000150a0b1220 */ /* 0x001fe20000410000 */
[----:B------:R-:W-:-:S03]  /*1020*/  @P1 FMUL.FTZ R22, R21, 0.5 ;  /* 0x3f00000015161820 */ /* 0x000fc60000410000 */
[----:B------:R-:W-:-:S04]  /*1030*/  @P1 FADD.FTZ R20, -R11, -RZ ;  /* 0x800000ff0b141221 */ /* 0x000fc80000010100 */
[----:B------:R-:W-:Y:S01]  /*1040*/  @P1 FFMA R24, R11, R20, R10 ;  /* 0x000000140b181223 */ /* 0x000fe2000000000a */
[----:B------:R-:W-:-:S03]  /*1050*/  @!P1 MOV R20, R0 ;  /* 0x0000000000149202 */ /* 0x000fc60000000f00 */
[----:B------:R-:W-:-:S04]  /*1060*/  @P1 FFMA R22, R24, R22, R11 ;  /* 0x0000001618161223 */ /* 0x000fc8000000000b */
[----:B------:R-:W-:-:S07]  /*1070*/  @P1 FMUL.FTZ R20, R22, 2.3283064365386962891e-10 ;  /* 0x2f80000016141820 */ /* 0x000fce0000410000 */
.L_x_30:
[----:B------:R-:W-:Y:S01]  /*1080*/  HFMA2 R11, -RZ, RZ, 0, 0 ;  /* 0x00000000ff0b7431 */ /* 0x000fe200000001ff */
[----:B------:R-:W-:-:S04]  /*1090*/  MOV R10, R2 ;  /* 0x00000002000a7202 */ /* 0x000fc80000000f00 */
[----:B------:R-:W-:Y:S05]  /*10a0*/  RET.REL.NODEC R10 `(_Z8distancePfS_S_iS_) ;  /* 0xffffffec0ad47950 */ /* 0x000fea0003c3ffff */
.L_x_31:
[----:B------:R-:W-:-:S00]  /*10b0*/  BRA `(.L_x_31) ;  /* 0xfffffffc00fc7947 */ /* 0x000fc0000383ffff */
[----:B------:R-:W-:-:S00]  /*10c0*/  NOP ;  /* 0x0000000000007918 */ /* 0x000fc00000000000 */
        /* <DEDUP_REMOVED lines=11> */
.L_x_32:


//--------------------- .nv.shared.reserved.0     --------------------------
	.section	.nv.shared.reserved.0,"aw",@nobits
	.weak		__nv_reservedSMEM_offset_0_alias
	.size		__nv_reservedSMEM_offset_0_alias, 0, 64
	.other		__nv_reservedSMEM_offset_0_alias,@"STO_CUDA_RESERVED_SHARED STV_DEFAULT"
__nv_reservedSMEM_offset_0_alias:
	.zero		0
	.zero		64


//--------------------- .nv.constant0._Z8distancePfS_S_iS_ --------------------------
	.section	.nv.constant0._Z8distancePfS_S_iS_,"a",@progbits
	.sectionflags	@""
	.align	4
.nv.constant0._Z8distancePfS_S_iS_:
	.zero		936


//--------------------- SYMBOLS --------------------------

	.type		.nv.reservedSmem.offset0,@object
	.size		.nv.reservedSmem.offset0,0x4
